//
// Generated by NVIDIA NVVM Compiler
//
// Compiler Build ID: CL-36424714
// Cuda compilation tools, release 13.0, V13.0.88
// Based on NVVM 20.0.0
//

.version 9.0
.target sm_100
.address_size 64

	// .globl	_Z9LCS_keneliiPKcS0_Pii

.visible .entry _Z9LCS_keneliiPKcS0_Pii(
	.param .u32 _Z9LCS_keneliiPKcS0_Pii_param_0,
	.param .u32 _Z9LCS_keneliiPKcS0_Pii_param_1,
	.param .u64 .ptr .align 1 _Z9LCS_keneliiPKcS0_Pii_param_2,
	.param .u64 .ptr .align 1 _Z9LCS_keneliiPKcS0_Pii_param_3,
	.param .u64 .ptr .align 1 _Z9LCS_keneliiPKcS0_Pii_param_4,
	.param .u32 _Z9LCS_keneliiPKcS0_Pii_param_5
)
{
	.reg .pred 	%p<14>;
	.reg .b16 	%rs<3>;
	.reg .b32 	%r<26>;
	.reg .b64 	%rd<29>;

	ld.param.u32 	%r7, [_Z9LCS_keneliiPKcS0_Pii_param_0];
	ld.param.u32 	%r6, [_Z9LCS_keneliiPKcS0_Pii_param_1];
	ld.param.u64 	%rd3, [_Z9LCS_keneliiPKcS0_Pii_param_2];
	ld.param.u64 	%rd4, [_Z9LCS_keneliiPKcS0_Pii_param_3];
	ld.param.u64 	%rd5, [_Z9LCS_keneliiPKcS0_Pii_param_4];
	ld.param.u32 	%r8, [_Z9LCS_keneliiPKcS0_Pii_param_5];
	cvta.to.global.u64 	%rd1, %rd5;
	mov.u32 	%r10, %ctaid.x;
	mov.u32 	%r11, %ntid.x;
	mov.u32 	%r12, %tid.x;
	mad.lo.s32 	%r1, %r10, %r11, %r12;
	mov.u32 	%r13, %ctaid.y;
	mov.u32 	%r14, %ntid.y;
	mov.u32 	%r15, %tid.y;
	mad.lo.s32 	%r2, %r13, %r14, %r15;
	mul.lo.s32 	%r3, %r6, %r2;
	setp.gt.s32 	%p1, %r1, 0;
	setp.lt.s32 	%p2, %r1, %r6;
	and.pred  	%p3, %p1, %p2;
	setp.ne.s32 	%p4, %r2, 0;
	setp.lt.s32 	%p5, %r2, %r7;
	and.pred  	%p6, %p4, %p5;
	and.pred  	%p8, %p3, %p6;
	not.pred 	%p9, %p8;
	add.s32 	%r16, %r1, %r2;
	setp.ne.s32 	%p10, %r16, %r8;
	or.pred  	%p11, %p9, %p10;
	@%p11 bra 	$L__BB0_6;
	cvta.to.global.u64 	%rd6, %rd3;
	cvta.to.global.u64 	%rd7, %rd4;
	add.s32 	%r18, %r1, -1;
	cvt.u64.u32 	%rd8, %r18;
	add.s64 	%rd9, %rd6, %rd8;
	ld.global.u8 	%rs1, [%rd9];
	add.s32 	%r19, %r2, -1;
	cvt.u64.u32 	%rd10, %r19;
	add.s64 	%rd11, %rd7, %rd10;
	ld.global.u8 	%rs2, [%rd11];
	setp.ne.s16 	%p12, %rs1, %rs2;
	@%p12 bra 	$L__BB0_3;
	sub.s32 	%r22, %r3, %r6;
	cvt.s64.s32 	%rd22, %r22;
	cvt.u64.u32 	%rd23, %r1;
	add.s64 	%rd24, %rd22, %rd23;
	shl.b64 	%rd25, %rd24, 2;
	add.s64 	%rd26, %rd1, %rd25;
	ld.global.u32 	%r23, [%rd26+-4];
	add.s32 	%r24, %r23, 1;
	add.s32 	%r25, %r3, %r1;
	mul.wide.s32 	%rd27, %r25, 4;
	add.s64 	%rd28, %rd1, %rd27;
	st.global.u32 	[%rd28], %r24;
	bra.uni 	$L__BB0_6;
$L__BB0_3:
	sub.s32 	%r20, %r3, %r6;
	add.s32 	%r21, %r20, %r1;
	mul.wide.s32 	%rd12, %r21, 4;
	add.s64 	%rd2, %rd1, %rd12;
	ld.global.u32 	%r4, [%rd2];
	cvt.s64.s32 	%rd13, %r3;
	cvt.u64.u32 	%rd14, %r1;
	add.s64 	%rd15, %rd13, %rd14;
	shl.b64 	%rd16, %rd15, 2;
	add.s64 	%rd17, %rd1, %rd16;
	ld.global.u32 	%r5, [%rd17+-4];
	setp.le.s32 	%p13, %r4, %r5;
	@%p13 bra 	$L__BB0_5;
	mul.wide.s32 	%rd20, %r6, 4;
	add.s64 	%rd21, %rd2, %rd20;
	st.global.u32 	[%rd21], %r4;
	bra.uni 	$L__BB0_6;
$L__BB0_5:
	mul.wide.s32 	%rd18, %r6, 4;
	add.s64 	%rd19, %rd2, %rd18;
	st.global.u32 	[%rd19], %r5;
$L__BB0_6:
	ret;

}
	// .globl	_Z20LCS_kernel_optimizediiPKcS0_Pii
.visible .entry _Z20LCS_kernel_optimizediiPKcS0_Pii(
	.param .u32 _Z20LCS_kernel_optimizediiPKcS0_Pii_param_0,
	.param .u32 _Z20LCS_kernel_optimizediiPKcS0_Pii_param_1,
	.param .u64 .ptr .align 1 _Z20LCS_kernel_optimizediiPKcS0_Pii_param_2,
	.param .u64 .ptr .align 1 _Z20LCS_kernel_optimizediiPKcS0_Pii_param_3,
	.param .u64 .ptr .align 1 _Z20LCS_kernel_optimizediiPKcS0_Pii_param_4,
	.param .u32 _Z20LCS_kernel_optimizediiPKcS0_Pii_param_5
)
{
	.reg .pred 	%p<8>;
	.reg .b16 	%rs<3>;
	.reg .b32 	%r<21>;
	.reg .b64 	%rd<29>;

	ld.param.u32 	%r8, [_Z20LCS_kernel_optimizediiPKcS0_Pii_param_0];
	ld.param.u32 	%r7, [_Z20LCS_kernel_optimizediiPKcS0_Pii_param_1];
	ld.param.u64 	%rd2, [_Z20LCS_kernel_optimizediiPKcS0_Pii_param_2];
	ld.param.u64 	%rd3, [_Z20LCS_kernel_optimizediiPKcS0_Pii_param_3];
	ld.param.u64 	%rd4, [_Z20LCS_kernel_optimizediiPKcS0_Pii_param_4];
	ld.param.u32 	%r9, [_Z20LCS_kernel_optimizediiPKcS0_Pii_param_5];
	cvta.to.global.u64 	%rd1, %rd4;
	mov.u32 	%r10, %ctaid.x;
	mov.u32 	%r11, %ntid.x;
	mov.u32 	%r12, %tid.x;
	mad.lo.s32 	%r1, %r10, %r11, %r12;
	sub.s32 	%r2, %r9, %r1;
	mul.lo.s32 	%r3, %r7, %r1;
	add.s32 	%r4, %r2, %r3;
	setp.ge.s32 	%p1, %r2, %r7;
	min.s32 	%r13, %r2, %r1;
	setp.lt.s32 	%p2, %r13, 1;
	setp.ge.s32 	%p3, %r1, %r8;
	or.pred  	%p4, %p1, %p3;
	or.pred  	%p5, %p4, %p2;
	@%p5 bra 	$L__BB1_6;
	cvta.to.global.u64 	%rd5, %rd2;
	cvta.to.global.u64 	%rd6, %rd3;
	add.s32 	%r14, %r2, -1;
	cvt.u64.u32 	%rd7, %r14;
	add.s64 	%rd8, %rd5, %rd7;
	ld.global.u8 	%rs1, [%rd8];
	add.s32 	%r15, %r1, -1;
	cvt.u64.u32 	%rd9, %r15;
	add.s64 	%rd10, %rd6, %rd9;
	ld.global.u8 	%rs2, [%rd10];
	setp.ne.s16 	%p6, %rs1, %rs2;
	@%p6 bra 	$L__BB1_3;
	sub.s32 	%r18, %r3, %r7;
	cvt.s64.s32 	%rd22, %r18;
	cvt.u64.u32 	%rd23, %r2;
	add.s64 	%rd24, %rd23, %rd22;
	shl.b64 	%rd25, %rd24, 2;
	add.s64 	%rd26, %rd1, %rd25;
	ld.global.u32 	%r19, [%rd26+-4];
	add.s32 	%r20, %r19, 1;
	mul.wide.s32 	%rd27, %r4, 4;
	add.s64 	%rd28, %rd1, %rd27;
	st.global.u32 	[%rd28], %r20;
	bra.uni 	$L__BB1_6;
$L__BB1_3:
	sub.s32 	%r16, %r3, %r7;
	add.s32 	%r17, %r2, %r16;
	mul.wide.s32 	%rd11, %r17, 4;
	add.s64 	%rd12, %rd1, %rd11;
	ld.global.u32 	%r5, [%rd12];
	cvt.s64.s32 	%rd13, %r3;
	cvt.u64.u32 	%rd14, %r2;
	add.s64 	%rd15, %rd14, %rd13;
	shl.b64 	%rd16, %rd15, 2;
	add.s64 	%rd17, %rd1, %rd16;
	ld.global.u32 	%r6, [%rd17+-4];
	setp.le.s32 	%p7, %r5, %r6;
	@%p7 bra 	$L__BB1_5;
	mul.wide.s32 	%rd20, %r4, 4;
	add.s64 	%rd21, %rd1, %rd20;
	st.global.u32 	[%rd21], %r5;
	bra.uni 	$L__BB1_6;
$L__BB1_5:
	mul.wide.s32 	%rd18, %r4, 4;
	add.s64 	%rd19, %rd1, %rd18;
	st.global.u32 	[%rd19], %r6;
$L__BB1_6:
	ret;

}


// ===== COMPILED SASS (sm_100) =====

	.target	sm_100

	.elftype	@"ET_EXEC"


//--------------------- .note.nv.tkinfo           --------------------------
	.section	.note.nv.tkinfo,"",@"SHT_NOTE"
	.sectionflags	@"SHF_NOTE_NV_TKINFO"
	.tkinfo
        /*0018*/ 	.word	0x00000002
        /*0030*/ 	.string	""
        /*0030*/ 	.string	"ptxas"
        /*0030*/ 	.string	"Cuda compilation tools, release 13.0, V13.0.88"
        /*0030*/ 	.string	"Build cuda_13.0.r13.0/compiler.36424714_0"
        /*0030*/ 	.string	"-arch sm_100 -m 64 "



//--------------------- .note.nv.cuinfo           --------------------------
	.section	.note.nv.cuinfo,"",@"SHT_NOTE"
	.sectionflags	@"SHF_NOTE_NV_CUINFO"
        /*0018*/ 	.short	0x0002
        /*001a*/ 	.short	0x0064
        /*001c*/ 	.short	0x0082
	.zero		2


//--------------------- .nv.info                  --------------------------
	.section	.nv.info,"",@"SHT_CUDA_INFO"
	.align	4


	//----- nvinfo : EIATTR_REGCOUNT
	.align		4
        /*0000*/ 	.byte	0x04, 0x2f
        /*0002*/ 	.short	(.L_1 - .L_0)
	.align		4
.L_0:
        /*0004*/ 	.word	index@(_Z9LCS_keneliiPKcS0_Pii)
        /*0008*/ 	.word	0x0000000e


	//----- nvinfo : EIATTR_FRAME_SIZE
	.align		4
.L_1:
        /*000c*/ 	.byte	0x04, 0x11
        /*000e*/ 	.short	(.L_3 - .L_2)
	.align		4
.L_2:
        /*0010*/ 	.word	index@(_Z9LCS_keneliiPKcS0_Pii)
        /*0014*/ 	.word	0x00000000


	//----- nvinfo : EIATTR_REGCOUNT
	.align		4
.L_3:
        /*0018*/ 	.byte	0x04, 0x2f
        /*001a*/ 	.short	(.L_5 - .L_4)
	.align		4
.L_4:
        /*001c*/ 	.word	index@(_Z20LCS_kernel_optimizediiPKcS0_Pii)
        /*0020*/ 	.word	0x0000000e


	//----- nvinfo : EIATTR_FRAME_SIZE
	.align		4
.L_5:
        /*0024*/ 	.byte	0x04, 0x11
        /*0026*/ 	.short	(.L_7 - .L_6)
	.align		4
.L_6:
        /*0028*/ 	.word	index@(_Z20LCS_kernel_optimizediiPKcS0_Pii)
        /*002c*/ 	.word	0x00000000


	//----- nvinfo : EIATTR_MIN_STACK_SIZE
	.align		4
.L_7:
        /*0030*/ 	.byte	0x04, 0x12
        /*0032*/ 	.short	(.L_9 - .L_8)
	.align		4
.L_8:
        /*0034*/ 	.word	index@(_Z20LCS_kernel_optimizediiPKcS0_Pii)
        /*0038*/ 	.word	0x00000000


	//----- nvinfo : EIATTR_MIN_STACK_SIZE
	.align		4
.L_9:
        /*003c*/ 	.byte	0x04, 0x12
        /*003e*/ 	.short	(.L_11 - .L_10)
	.align		4
.L_10:
        /*0040*/ 	.word	index@(_Z9LCS_keneliiPKcS0_Pii)
        /*0044*/ 	.word	0x00000000
.L_11:


//--------------------- .nv.compat                --------------------------
	.section	.nv.compat,"",@"SHT_CUDA_COMPAT_INFO"
	.align	4
        /*0000*/ 	.byte	0x02, 0x09, 0x00, 0x00, 0x02, 0x02, 0x01, 0x00, 0x02, 0x05, 0x05, 0x00, 0x03, 0x07, 0x01, 0x01
        /*0010*/ 	.byte	0x02, 0x03, 0x00, 0x00, 0x02, 0x06, 0x01, 0x00, 0x04, 0x0b, 0x08, 0x00, 0x09, 0x00, 0x00, 0x00
        /*0020*/ 	.byte	0x00, 0x00, 0x00, 0x00


//--------------------- .nv.info._Z20LCS_kernel_optimizediiPKcS0_Pii --------------------------
	.section	.nv.info._Z20LCS_kernel_optimizediiPKcS0_Pii,"",@"SHT_CUDA_INFO"
	.sectionflags	@""
	.align	4


	//----- nvinfo : EIATTR_CUDA_API_VERSION
	.align		4
        /*0000*/ 	.byte	0x04, 0x37
        /*0002*/ 	.short	(.L_13 - .L_12)
.L_12:
        /*0004*/ 	.word	0x00000082


	//----- nvinfo : EIATTR_KPARAM_INFO
	.align		4
.L_13:
        /*0008*/ 	.byte	0x04, 0x17
        /*000a*/ 	.short	(.L_15 - .L_14)
.L_14:
        /*000c*/ 	.word	0x00000000
        /*0010*/ 	.short	0x0005
        /*0012*/ 	.short	0x0020
        /*0014*/ 	.byte	0x00, 0xf0, 0x11, 0x00


	//----- nvinfo : EIATTR_KPARAM_INFO
	.align		4
.L_15:
        /*0018*/ 	.byte	0x04, 0x17
        /*001a*/ 	.short	(.L_17 - .L_16)
.L_16:
        /*001c*/ 	.word	0x00000000
        /*0020*/ 	.short	0x0004
        /*0022*/ 	.short	0x0018
        /*0024*/ 	.byte	0x00, 0xf5, 0x21, 0x00


	//----- nvinfo : EIATTR_KPARAM_INFO
	.align		4
.L_17:
        /*0028*/ 	.byte	0x04, 0x17
        /*002a*/ 	.short	(.L_19 - .L_18)
.L_18:
        /*002c*/ 	.word	0x00000000
        /*0030*/ 	.short	0x0003
        /*0032*/ 	.short	0x0010
        /*0034*/ 	.byte	0x00, 0xf5, 0x21, 0x00


	//----- nvinfo : EIATTR_KPARAM_INFO
	.align		4
.L_19:
        /*0038*/ 	.byte	0x04, 0x17
        /*003a*/ 	.short	(.L_21 - .L_20)
.L_20:
        /*003c*/ 	.word	0x00000000
        /*0040*/ 	.short	0x0002
        /*0042*/ 	.short	0x0008
        /*0044*/ 	.byte	0x00, 0xf5, 0x21, 0x00


	//----- nvinfo : EIATTR_KPARAM_INFO
	.align		4
.L_21:
        /*0048*/ 	.byte	0x04, 0x17
        /*004a*/ 	.short	(.L_23 - .L_22)
.L_22:
        /*004c*/ 	.word	0x00000000
        /*0050*/ 	.short	0x0001
        /*0052*/ 	.short	0x0004
        /*0054*/ 	.byte	0x00, 0xf0, 0x11, 0x00


	//----- nvinfo : EIATTR_KPARAM_INFO
	.align		4
.L_23:
        /*0058*/ 	.byte	0x04, 0x17
        /*005a*/ 	.short	(.L_25 - .L_24)
.L_24:
        /*005c*/ 	.word	0x00000000
        /*0060*/ 	.short	0x0000
        /*0062*/ 	.short	0x0000
        /*0064*/ 	.byte	0x00, 0xf0, 0x11, 0x00


	//----- nvinfo : EIATTR_SPARSE_MMA_MASK
	.align		4
.L_25:
        /*0068*/ 	.byte	0x03, 0x50
        /*006a*/ 	.short	0x0000


	//----- nvinfo : EIATTR_MAXREG_COUNT
	.align		4
        /*006c*/ 	.byte	0x03, 0x1b
        /*006e*/ 	.short	0x00ff


	//----- nvinfo : EIATTR_MERCURY_ISA_VERSION
	.align		4
        /*0070*/ 	.byte	0x03, 0x5f
        /*0072*/ 	.short	0x0101


	//----- nvinfo : EIATTR_VRC_CTA_INIT_COUNT
	.align		4
        /*0074*/ 	.byte	0x02, 0x4a
	.zero		1
	.zero		1


	//----- nvinfo : EIATTR_EXIT_INSTR_OFFSETS
	.align		4
        /*0078*/ 	.byte	0x04, 0x1c
        /*007a*/ 	.short	(.L_27 - .L_26)


	//   ....[0]....
.L_26:
        /*007c*/ 	.word	0x000000c0


	//   ....[1]....
        /*0080*/ 	.word	0x00000270


	//   ....[2]....
        /*0084*/ 	.word	0x00000350


	//   ....[3]....
        /*0088*/ 	.word	0x00000380


	//----- nvinfo : EIATTR_CRS_STACK_SIZE
	.align		4
.L_27:
        /*008c*/ 	.byte	0x04, 0x1e
        /*008e*/ 	.short	(.L_29 - .L_28)
.L_28:
        /*0090*/ 	.word	0x00000000


	//----- nvinfo : EIATTR_CBANK_PARAM_SIZE
	.align		4
.L_29:
        /*0094*/ 	.byte	0x03, 0x19
        /*0096*/ 	.short	0x0024


	//----- nvinfo : EIATTR_PARAM_CBANK
	.align		4
        /*0098*/ 	.byte	0x04, 0x0a
        /*009a*/ 	.short	(.L_31 - .L_30)
	.align		4
.L_30:
        /*009c*/ 	.word	index@(.nv.constant0._Z20LCS_kernel_optimizediiPKcS0_Pii)
        /*00a0*/ 	.short	0x0380
        /*00a2*/ 	.short	0x0024


	//----- nvinfo : EIATTR_SW_WAR
	.align		4
.L_31:
        /*00a4*/ 	.byte	0x04, 0x36
        /*00a6*/ 	.short	(.L_33 - .L_32)
.L_32:
        /*00a8*/ 	.word	0x00000008
.L_33:


//--------------------- .nv.info._Z9LCS_keneliiPKcS0_Pii --------------------------
	.section	.nv.info._Z9LCS_keneliiPKcS0_Pii,"",@"SHT_CUDA_INFO"
	.sectionflags	@""
	.align	4


	//----- nvinfo : EIATTR_CUDA_API_VERSION
	.align		4
        /*0000*/ 	.byte	0x04, 0x37
        /*0002*/ 	.short	(.L_35 - .L_34)
.L_34:
        /*0004*/ 	.word	0x00000082


	//----- nvinfo : EIATTR_KPARAM_INFO
	.align		4
.L_35:
        /*0008*/ 	.byte	0x04, 0x17
        /*000a*/ 	.short	(.L_37 - .L_36)
.L_36:
        /*000c*/ 	.word	0x00000000
        /*0010*/ 	.short	0x0005
        /*0012*/ 	.short	0x0020
        /*0014*/ 	.byte	0x00, 0xf0, 0x11, 0x00


	//----- nvinfo : EIATTR_KPARAM_INFO
	.align		4
.L_37:
        /*0018*/ 	.byte	0x04, 0x17
        /*001a*/ 	.short	(.L_39 - .L_38)
.L_38:
        /*001c*/ 	.word	0x00000000
        /*0020*/ 	.short	0x0004
        /*0022*/ 	.short	0x0018
        /*0024*/ 	.byte	0x00, 0xf5, 0x21, 0x00


	//----- nvinfo : EIATTR_KPARAM_INFO
	.align		4
.L_39:
        /*0028*/ 	.byte	0x04, 0x17
        /*002a*/ 	.short	(.L_41 - .L_40)
.L_40:
        /*002c*/ 	.word	0x00000000
        /*0030*/ 	.short	0x0003
        /*0032*/ 	.short	0x0010
        /*0034*/ 	.byte	0x00, 0xf5, 0x21, 0x00


	//----- nvinfo : EIATTR_KPARAM_INFO
	.align		4
.L_41:
        /*0038*/ 	.byte	0x04, 0x17
        /*003a*/ 	.short	(.L_43 - .L_42)
.L_42:
        /*003c*/ 	.word	0x00000000
        /*0040*/ 	.short	0x0002
        /*0042*/ 	.short	0x0008
        /*0044*/ 	.byte	0x00, 0xf5, 0x21, 0x00


	//----- nvinfo : EIATTR_KPARAM_INFO
	.align		4
.L_43:
        /*0048*/ 	.byte	0x04, 0x17
        /*004a*/ 	.short	(.L_45 - .L_44)
.L_44:
        /*004c*/ 	.word	0x00000000
        /*0050*/ 	.short	0x0001
        /*0052*/ 	.short	0x0004
        /*0054*/ 	.byte	0x00, 0xf0, 0x11, 0x00


	//----- nvinfo : EIATTR_KPARAM_INFO
	.align		4
.L_45:
        /*0058*/ 	.byte	0x04, 0x17
        /*005a*/ 	.short	(.L_47 - .L_46)
.L_46:
        /*005c*/ 	.word	0x00000000
        /*0060*/ 	.short	0x0000
        /*0062*/ 	.short	0x0000
        /*0064*/ 	.byte	0x00, 0xf0, 0x11, 0x00


	//----- nvinfo : EIATTR_SPARSE_MMA_MASK
	.align		4
.L_47:
        /*0068*/ 	.byte	0x03, 0x50
        /*006a*/ 	.short	0x0000


	//----- nvinfo : EIATTR_MAXREG_COUNT
	.align		4
        /*006c*/ 	.byte	0x03, 0x1b
        /*006e*/ 	.short	0x00ff


	//----- nvinfo : EIATTR_MERCURY_ISA_VERSION
	.align		4
        /*0070*/ 	.byte	0x03, 0x5f
        /*0072*/ 	.short	0x0101


	//----- nvinfo : EIATTR_VRC_CTA_INIT_COUNT
	.align		4
        /*0074*/ 	.byte	0x02, 0x4a
	.zero		1
	.zero		1


	//----- nvinfo : EIATTR_EXIT_INSTR_OFFSETS
	.align		4
        /*0078*/ 	.byte	0x04, 0x1c
        /*007a*/ 	.short	(.L_49 - .L_48)


	//   ....[0]....
.L_48:
        /*007c*/ 	.word	0x00000120


	//   ....[1]....
        /*0080*/ 	.word	0x000002d0


	//   ....[2]....
        /*0084*/ 	.word	0x000003b0


	//   ....[3]....
        /*0088*/ 	.word	0x000003e0


	//----- nvinfo : EIATTR_CRS_STACK_SIZE
	.align		4
.L_49:
        /*008c*/ 	.byte	0x04, 0x1e
        /*008e*/ 	.short	(.L_51 - .L_50)
.L_50:
        /*0090*/ 	.word	0x00000000


	//----- nvinfo : EIATTR_CBANK_PARAM_SIZE
	.align		4
.L_51:
        /*0094*/ 	.byte	0x03, 0x19
        /*0096*/ 	.short	0x0024


	//----- nvinfo : EIATTR_PARAM_CBANK
	.align		4
        /*0098*/ 	.byte	0x04, 0x0a
        /*009a*/ 	.short	(.L_53 - .L_52)
	.align		4
.L_52:
        /*009c*/ 	.word	index@(.nv.constant0._Z9LCS_keneliiPKcS0_Pii)
        /*00a0*/ 	.short	0x0380
        /*00a2*/ 	.short	0x0024


	//----- nvinfo : EIATTR_SW_WAR
	.align		4
.L_53:
        /*00a4*/ 	.byte	0x04, 0x36
        /*00a6*/ 	.short	(.L_55 - .L_54)
.L_54:
        /*00a8*/ 	.word	0x00000008
.L_55:


//--------------------- .nv.callgraph             --------------------------
	.section	.nv.callgraph,"",@"SHT_CUDA_CALLGRAPH"
	.align	4
	.sectionentsize	8
	.align		4
        /*0000*/ 	.word	0x00000000
	.align		4
        /*0004*/ 	.word	0xffffffff
	.align		4
        /*0008*/ 	.word	0x00000000
	.align		4
        /*000c*/ 	.word	0xfffffffe
	.align		4
        /*0010*/ 	.word	0x00000000
	.align		4
        /*0014*/ 	.word	0xfffffffd
	.align		4
        /*0018*/ 	.word	0x00000000
	.align		4
        /*001c*/ 	.word	0xfffffffc


//--------------------- .text._Z20LCS_kernel_optimizediiPKcS0_Pii --------------------------
	.section	.text._Z20LCS_kernel_optimizediiPKcS0_Pii,"ax",@progbits
	.align	128
        .global         _Z20LCS_kernel_optimizediiPKcS0_Pii
        .type           _Z20LCS_kernel_optimizediiPKcS0_Pii,@function
        .size           _Z20LCS_kernel_optimizediiPKcS0_Pii,(.L_x_4 - _Z20LCS_kernel_optimizediiPKcS0_Pii)
        .other          _Z20LCS_kernel_optimizediiPKcS0_Pii,@"STO_CUDA_ENTRY STV_DEFAULT"
_Z20LCS_kernel_optimizediiPKcS0_Pii:
.text._Z20LCS_kernel_optimizediiPKcS0_Pii:
[----:B------:R-:W-:Y:S01]  /*0000*/  LDC R1, c[0x0][0x37c] ;  /* 0x0000df00ff017b82 */ /* 0x000fe20000000800 */
[----:B------:R-:W0:Y:S07]  /*0010*/  S2R R3, SR_TID.X ;  /* 0x0000000000037919 */ /* 0x000e2e0000002100 */
[----:B------:R-:W0:Y:S01]  /*0020*/  S2UR UR4, SR_CTAID.X ;  /* 0x00000000000479c3 */ /* 0x000e220000002500 */
[----:B------:R-:W1:Y:S01]  /*0030*/  LDCU.64 UR6, c[0x0][0x380] ;  /* 0x00007000ff0677ac */ /* 0x000e620008000a00 */
[----:B------:R-:W2:Y:S06]  /*0040*/  LDCU UR5, c[0x0][0x3a0] ;  /* 0x00007400ff0577ac */ /* 0x000eac0008000800 */
[----:B------:R-:W0:Y:S02]  /*0050*/  LDC R0, c[0x0][0x360] ;  /* 0x0000d800ff007b82 */ /* 0x000e240000000800 */
[----:B0-----:R-:W-:-:S05]  /*0060*/  IMAD R0, R0, UR4, R3 ;  /* 0x0000000400007c24 */ /* 0x001fca000f8e0203 */
[C---:B-1----:R-:W-:Y:S02]  /*0070*/  ISETP.GE.AND P0, PT, R0.reuse, UR6, PT ;  /* 0x0000000600007c0c */ /* 0x042fe4000bf06270 */
[----:B--2---:R-:W-:-:S04]  /*0080*/  IADD3 R9, PT, PT, -R0, UR5, RZ ;  /* 0x0000000500097c10 */ /* 0x004fc8000fffe1ff */
[----:B------:R-:W-:Y:S02]  /*0090*/  ISETP.GE.OR P0, PT, R9, UR7, P0 ;  /* 0x0000000709007c0c */ /* 0x000fe40008706670 */
[----:B------:R-:W-:-:S04]  /*00a0*/  VIMNMX R2, PT, PT, R0, R9, PT ;  /* 0x0000000900027248 */ /* 0x000fc80003fe0100 */
[----:B------:R-:W-:-:S13]  /*00b0*/  ISETP.LT.OR P0, PT, R2, 0x1, P0 ;  /* 0x000000010200780c */ /* 0x000fda0000701670 */
[----:B------:R-:W-:Y:S05]  /*00c0*/  @P0 EXIT ;  /* 0x000000000000094d */ /* 0x000fea0003800000 */
[----:B------:R-:W0:Y:S01]  /*00d0*/  LDCU.64 UR10, c[0x0][0x390] ;  /* 0x00007200ff0a77ac */ /* 0x000e220008000a00 */
[----:B------:R-:W-:Y:S02]  /*00e0*/  VIADD R4, R0, 0xffffffff ;  /* 0xffffffff00047836 */ /* 0x000fe40000000000 */
[----:B------:R-:W-:Y:S01]  /*00f0*/  VIADD R2, R9, 0xffffffff ;  /* 0xffffffff09027836 */ /* 0x000fe20000000000 */
[----:B------:R-:W1:Y:S01]  /*0100*/  LDCU.64 UR8, c[0x0][0x388] ;  /* 0x00007100ff0877ac */ /* 0x000e620008000a00 */
[----:B------:R-:W2:Y:S01]  /*0110*/  LDCU.64 UR4, c[0x0][0x358] ;  /* 0x00006b00ff0477ac */ /* 0x000ea20008000a00 */
[----:B0-----:R-:W-:Y:S02]  /*0120*/  IADD3 R4, P1, PT, R4, UR10, RZ ;  /* 0x0000000a04047c10 */ /* 0x001fe4000ff3e0ff */
[----:B-1----:R-:W-:-:S03]  /*0130*/  IADD3 R2, P0, PT, R2, UR8, RZ ;  /* 0x0000000802027c10 */ /* 0x002fc6000ff1e0ff */
[----:B------:R-:W-:Y:S02]  /*0140*/  IMAD.X R5, RZ, RZ, UR11, P1 ;  /* 0x0000000bff057e24 */ /* 0x000fe400088e06ff */
[----:B------:R-:W-:-:S04]  /*0150*/  IMAD.X R3, RZ, RZ, UR9, P0 ;  /* 0x00000009ff037e24 */ /* 0x000fc800080e06ff */
[----:B--2---:R-:W2:Y:S04]  /*0160*/  LDG.E.U8 R5, desc[UR4][R4.64] ;  /* 0x0000000404057981 */ /* 0x004ea8000c1e1100 */
[----:B------:R-:W2:Y:S01]  /*0170*/  LDG.E.U8 R2, desc[UR4][R2.64] ;  /* 0x0000000402027981 */ /* 0x000ea2000c1e1100 */
[----:B------:R-:W-:-:S04]  /*0180*/  IMAD R0, R0, UR7, RZ ;  /* 0x0000000700007c24 */ /* 0x000fc8000f8e02ff */
[----:B------:R-:W-:Y:S01]  /*0190*/  IMAD.IADD R11, R9, 0x1, R0 ;  /* 0x00000001090b7824 */ /* 0x000fe200078e0200 */
[----:B--2---:R-:W-:-:S13]  /*01a0*/  ISETP.NE.AND P0, PT, R2, R5, PT ;  /* 0x000000050200720c */ /* 0x004fda0003f05270 */
[----:B------:R-:W-:Y:S05]  /*01b0*/  @P0 BRA `(.L_x_0) ;  /* 0x0000000000300947 */ /* 0x000fea0003800000 */
[----:B------:R-:W0:Y:S01]  /*01c0*/  LDCU.64 UR8, c[0x0][0x398] ;  /* 0x00007300ff0877ac */ /* 0x000e220008000a00 */
[----:B------:R-:W-:Y:S01]  /*01d0*/  VIADD R0, R0, -UR7 ;  /* 0x8000000700007c36 */ /* 0x000fe20008000000 */
[----:B------:R-:W1:Y:S04]  /*01e0*/  LDC.64 R2, c[0x0][0x398] ;  /* 0x0000e600ff027b82 */ /* 0x000e680000000a00 */
[----:B------:R-:W-:-:S04]  /*01f0*/  IADD3 R9, P0, PT, R9, R0, RZ ;  /* 0x0000000009097210 */ /* 0x000fc80007f1e0ff */
[----:B------:R-:W-:Y:S02]  /*0200*/  LEA.HI.X.SX32 R0, R0, RZ, 0x1, P0 ;  /* 0x000000ff00007211 */ /* 0x000fe400000f0eff */
[----:B0-----:R-:W-:-:S04]  /*0210*/  LEA R4, P0, R9, UR8, 0x2 ;  /* 0x0000000809047c11 */ /* 0x001fc8000f8010ff */
[----:B------:R-:W-:-:S05]  /*0220*/  LEA.HI.X R5, R9, UR9, R0, 0x2, P0 ;  /* 0x0000000909057c11 */ /* 0x000fca00080f1400 */
[----:B------:R-:W2:Y:S01]  /*0230*/  LDG.E R4, desc[UR4][R4.64+-0x4] ;  /* 0xfffffc0404047981 */ /* 0x000ea2000c1e1900 */
[----:B-1----:R-:W-:-:S04]  /*0240*/  IMAD.WIDE R2, R11, 0x4, R2 ;  /* 0x000000040b027825 */ /* 0x002fc800078e0202 */
[----:B--2---:R-:W-:-:S05]  /*0250*/  VIADD R7, R4, 0x1 ;  /* 0x0000000104077836 */ /* 0x004fca0000000000 */
[----:B------:R-:W-:Y:S01]  /*0260*/  STG.E desc[UR4][R2.64], R7 ;  /* 0x0000000702007986 */ /* 0x000fe2000c101904 */
[----:B------:R-:W-:Y:S05]  /*0270*/  EXIT ;  /* 0x000000000000794d */ /* 0x000fea0003800000 */
.L_x_0:
[----:B------:R-:W0:Y:S01]  /*0280*/  LDC.64 R6, c[0x0][0x398] ;  /* 0x0000e600ff067b82 */ /* 0x000e220000000a00 */
[----:B------:R-:W1:Y:S01]  /*0290*/  LDCU.64 UR8, c[0x0][0x398] ;  /* 0x00007300ff0877ac */ /* 0x000e620008000a00 */
[C---:B------:R-:W-:Y:S02]  /*02a0*/  IADD3 R5, P0, PT, R9.reuse, R0, RZ ;  /* 0x0000000009057210 */ /* 0x040fe40007f1e0ff */
[----:B------:R-:W-:Y:S02]  /*02b0*/  IADD3 R3, PT, PT, R9, -UR7, R0 ;  /* 0x8000000709037c10 */ /* 0x000fe4000fffe000 */
[----:B------:R-:W-:Y:S02]  /*02c0*/  LEA.HI.X.SX32 R0, R0, RZ, 0x1, P0 ;  /* 0x000000ff00007211 */ /* 0x000fe400000f0eff */
[----:B-1----:R-:W-:-:S04]  /*02d0*/  LEA R4, P0, R5, UR8, 0x2 ;  /* 0x0000000805047c11 */ /* 0x002fc8000f8010ff */
[----:B------:R-:W-:Y:S01]  /*02e0*/  LEA.HI.X R5, R5, UR9, R0, 0x2, P0 ;  /* 0x0000000905057c11 */ /* 0x000fe200080f1400 */
[----:B0-----:R-:W-:-:S04]  /*02f0*/  IMAD.WIDE R2, R3, 0x4, R6 ;  /* 0x0000000403027825 */ /* 0x001fc800078e0206 */
[----:B------:R-:W2:Y:S04]  /*0300*/  LDG.E R4, desc[UR4][R4.64+-0x4] ;  /* 0xfffffc0404047981 */ /* 0x000ea8000c1e1900 */
[----:B------:R-:W2:Y:S02]  /*0310*/  LDG.E R3, desc[UR4][R2.64] ;  /* 0x0000000402037981 */ /* 0x000ea4000c1e1900 */
[----:B--2---:R-:W-:-:S13]  /*0320*/  ISETP.GT.AND P0, PT, R3, R4, PT ;  /* 0x000000040300720c */ /* 0x004fda0003f04270 */
[----:B------:R-:W-:-:S05]  /*0330*/  @P0 IMAD.WIDE R8, R11, 0x4, R6 ;  /* 0x000000040b080825 */ /* 0x000fca00078e0206 */
[----:B------:R0:W-:Y:S01]  /*0340*/  @P0 STG.E desc[UR4][R8.64], R3 ;  /* 0x0000000308000986 */ /* 0x0001e2000c101904 */
[----:B------:R-:W-:Y:S05]  /*0350*/  @P0 EXIT ;  /* 0x000000000000094d */ /* 0x000fea0003800000 */
[----:B------:R-:W-:-:S05]  /*0360*/  IMAD.WIDE R6, R11, 0x4, R6 ;  /* 0x000000040b067825 */ /* 0x000fca00078e0206 */
[----:B------:R-:W-:Y:S01]  /*0370*/  STG.E desc[UR4][R6.64], R4 ;  /* 0x0000000406007986 */ /* 0x000fe2000c101904 */
[----:B------:R-:W-:Y:S05]  /*0380*/  EXIT ;  /* 0x000000000000794d */ /* 0x000fea0003800000 */
.L_x_1:
[----:B------:R-:W-:-:S00]  /*0390*/  BRA `(.L_x_1) ;  /* 0xfffffffc00fc7947 */ /* 0x000fc0000383ffff */
[----:B------:R-:W-:-:S00]  /*03a0*/  NOP ;  /* 0x0000000000007918 */ /* 0x000fc00000000000 */
        /* <DEDUP_REMOVED lines=13> */
.L_x_4:


//--------------------- .text._Z9LCS_keneliiPKcS0_Pii --------------------------
	.section	.text._Z9LCS_keneliiPKcS0_Pii,"ax",@progbits
	.align	128
        .global         _Z9LCS_keneliiPKcS0_Pii
        .type           _Z9LCS_keneliiPKcS0_Pii,@function
        .size           _Z9LCS_keneliiPKcS0_Pii,(.L_x_5 - _Z9LCS_keneliiPKcS0_Pii)
        .other          _Z9LCS_keneliiPKcS0_Pii,@"STO_CUDA_ENTRY STV_DEFAULT"
_Z9LCS_keneliiPKcS0_Pii:
.text._Z9LCS_keneliiPKcS0_Pii:
[----:B------:R-:W-:Y:S01]  /*0000*/  LDC R1, c[0x0][0x37c] ;  /* 0x0000df00ff017b82 */ /* 0x000fe20000000800 */
[----:B------:R-:W0:Y:S07]  /*0010*/  S2R R5, SR_TID.X ;  /* 0x0000000000057919 */ /* 0x000e2e0000002100 */
[----:B------:R-:W0:Y:S01]  /*0020*/  S2UR UR4, SR_CTAID.X ;  /* 0x00000000000479c3 */ /* 0x000e220000002500 */
[----:B------:R-:W1:Y:S07]  /*0030*/  S2R R4, SR_TID.Y ;  /* 0x0000000000047919 */ /* 0x000e6e0000002200 */
[----:B------:R-:W0:Y:S08]  /*0040*/  LDC R0, c[0x0][0x360] ;  /* 0x0000d800ff007b82 */ /* 0x000e300000000800 */
[----:B------:R-:W1:Y:S08]  /*0050*/  S2UR UR5, SR_CTAID.Y ;  /* 0x00000000000579c3 */ /* 0x000e700000002600 */
[----:B------:R-:W1:Y:S08]  /*0060*/  LDC R9, c[0x0][0x364] ;  /* 0x0000d900ff097b82 */ /* 0x000e700000000800 */
[----:B------:R-:W2:Y:S01]  /*0070*/  LDC.64 R2, c[0x0][0x380] ;  /* 0x0000e000ff027b82 */ /* 0x000ea20000000a00 */
[----:B0-----:R-:W-:Y:S01]  /*0080*/  IMAD R0, R0, UR4, R5 ;  /* 0x0000000400007c24 */ /* 0x001fe2000f8e0205 */
[----:B------:R-:W0:Y:S01]  /*0090*/  LDCU UR4, c[0x0][0x3a0] ;  /* 0x00007400ff0477ac */ /* 0x000e220008000800 */
[----:B-1----:R-:W-:-:S03]  /*00a0*/  IMAD R9, R9, UR5, R4 ;  /* 0x0000000509097c24 */ /* 0x002fc6000f8e0204 */
[C---:B--2---:R-:W-:Y:S02]  /*00b0*/  ISETP.GE.AND P0, PT, R0.reuse, R3, PT ;  /* 0x000000030000720c */ /* 0x044fe40003f06270 */
[C---:B------:R-:W-:Y:S01]  /*00c0*/  ISETP.GE.AND P1, PT, R9.reuse, R2, PT ;  /* 0x000000020900720c */ /* 0x040fe20003f26270 */
[C---:B------:R-:W-:Y:S01]  /*00d0*/  IMAD.IADD R2, R0.reuse, 0x1, R9 ;  /* 0x0000000100027824 */ /* 0x040fe200078e0209 */
[----:B------:R-:W-:Y:S02]  /*00e0*/  ISETP.GT.AND P0, PT, R0, RZ, !P0 ;  /* 0x000000ff0000720c */ /* 0x000fe40004704270 */
[----:B------:R-:W-:-:S04]  /*00f0*/  ISETP.NE.AND P1, PT, R9, RZ, !P1 ;  /* 0x000000ff0900720c */ /* 0x000fc80004f25270 */
[----:B------:R-:W-:-:S04]  /*0100*/  PLOP3.LUT P0, PT, P0, P1, PT, 0x80, 0x8 ;  /* 0x000000000008781c */ /* 0x000fc80000703070 */
[----:B0-----:R-:W-:-:S13]  /*0110*/  ISETP.NE.OR P0, PT, R2, UR4, !P0 ;  /* 0x0000000402007c0c */ /* 0x001fda000c705670 */
        /* <DEDUP_REMOVED lines=12> */
[----:B------:R-:W-:Y:S01]  /*01e0*/  IMAD R9, R9, R3, RZ ;  /* 0x0000000309097224 */ /* 0x000fe200078e02ff */
[----:B--2---:R-:W-:-:S13]  /*01f0*/  ISETP.NE.AND P0, PT, R4, R7, PT ;  /* 0x000000070400720c */ /* 0x004fda0003f05270 */
[----:B------:R-:W-:Y:S05]  /*0200*/  @P0 BRA `(.L_x_2) ;  /* 0x0000000000340947 */ /* 0x000fea0003800000 */
[----:B------:R-:W0:Y:S01]  /*0210*/  LDCU.64 UR6, c[0x0][0x398] ;  /* 0x00007300ff0677ac */ /* 0x000e220008000a00 */
[----:B------:R-:W-:-:S05]  /*0220*/  IMAD.IADD R3, R9, 0x1, -R3 ;  /* 0x0000000109037824 */ /* 0x000fca00078e0a03 */
[----:B------:R-:W-:-:S04]  /*0230*/  IADD3 R2, P0, PT, R0, R3, RZ ;  /* 0x0000000300027210 */ /* 0x000fc80007f1e0ff */
[----:B------:R-:W-:Y:S02]  /*0240*/  LEA.HI.X.SX32 R3, R3, RZ, 0x1, P0 ;  /* 0x000000ff03037211 */ /* 0x000fe400000f0eff */
[----:B0-----:R-:W-:-:S04]  /*0250*/  LEA R4, P0, R2, UR6, 0x2 ;  /* 0x0000000602047c11 */ /* 0x001fc8000f8010ff */
[----:B------:R-:W-:Y:S02]  /*0260*/  LEA.HI.X R5, R2, UR7, R3, 0x2, P0 ;  /* 0x0000000702057c11 */ /* 0x000fe400080f1403 */
[----:B------:R-:W0:Y:S03]  /*0270*/  LDC.64 R2, c[0x0][0x398] ;  /* 0x0000e600ff027b82 */ /* 0x000e260000000a00 */
[----:B------:R-:W2:Y:S01]  /*0280*/  LDG.E R4, desc[UR4][R4.64+-0x4] ;  /* 0xfffffc0404047981 */ /* 0x000ea2000c1e1900 */
[----:B------:R-:W-:-:S04]  /*0290*/  IMAD.IADD R9, R0, 0x1, R9 ;  /* 0x0000000100097824 */ /* 0x000fc800078e0209 */
[----:B0-----:R-:W-:-:S04]  /*02a0*/  IMAD.WIDE R2, R9, 0x4, R2 ;  /* 0x0000000409027825 */ /* 0x001fc800078e0202 */
[----:B--2---:R-:W-:-:S05]  /*02b0*/  VIADD R7, R4, 0x1 ;  /* 0x0000000104077836 */ /* 0x004fca0000000000 */
[----:B------:R-:W-:Y:S01]  /*02c0*/  STG.E desc[UR4][R2.64], R7 ;  /* 0x0000000702007986 */ /* 0x000fe2000c101904 */
[----:B------:R-:W-:Y:S05]  /*02d0*/  EXIT ;  /* 0x000000000000794d */ /* 0x000fea0003800000 */
.L_x_2:
[----:B------:R-:W0:Y:S01]  /*02e0*/  LDC.64 R4, c[0x0][0x398] ;  /* 0x0000e600ff047b82 */ /* 0x000e220000000a00 */
[----:B------:R-:W1:Y:S01]  /*02f0*/  LDCU.64 UR6, c[0x0][0x398] ;  /* 0x00007300ff0677ac */ /* 0x000e620008000a00 */
[C---:B------:R-:W-:Y:S02]  /*0300*/  IADD3 R2, P0, PT, R0.reuse, R9, RZ ;  /* 0x0000000900027210 */ /* 0x040fe40007f1e0ff */
[----:B------:R-:W-:Y:S02]  /*0310*/  IADD3 R7, PT, PT, R0, -R3, R9 ;  /* 0x8000000300077210 */ /* 0x000fe40007ffe009 */
        /* <DEDUP_REMOVED lines=13> */
.L_x_3:
        /* <DEDUP_REMOVED lines=9> */
.L_x_5:


//--------------------- .nv.shared.reserved.0     --------------------------
	.section	.nv.shared.reserved.0,"aw",@nobits
	.weak		__nv_reservedSMEM_offset_0_alias
	.size		__nv_reservedSMEM_offset_0_alias, 0, 64
	.other		__nv_reservedSMEM_offset_0_alias,@"STO_CUDA_RESERVED_SHARED STV_DEFAULT"
__nv_reservedSMEM_offset_0_alias:
	.zero		0
	.zero		64


//--------------------- .nv.constant0._Z20LCS_kernel_optimizediiPKcS0_Pii --------------------------
	.section	.nv.constant0._Z20LCS_kernel_optimizediiPKcS0_Pii,"a",@progbits
	.sectionflags	@""
	.align	4
.nv.constant0._Z20LCS_kernel_optimizediiPKcS0_Pii:
	.zero		932


//--------------------- .nv.constant0._Z9LCS_keneliiPKcS0_Pii --------------------------
	.section	.nv.constant0._Z9LCS_keneliiPKcS0_Pii,"a",@progbits
	.sectionflags	@""
	.align	4
.nv.constant0._Z9LCS_keneliiPKcS0_Pii:
	.zero		932


//--------------------- SYMBOLS --------------------------

	.type		.nv.reservedSmem.offset0,@object
	.size		.nv.reservedSmem.offset0,0x4
